	.headerflags	@"EF_CUDA_TEXMODE_UNIFIED EF_CUDA_64BIT_ADDRESS EF_CUDA_ACCELERATORS EF_CUDA_SM90 EF_CUDA_VIRTUAL_SM(EF_CUDA_SM90)"
	.elftype	@"ET_EXEC"


//--------------------- .nv.info                  --------------------------
	.section	.nv.info,"",@"SHT_CUDA_INFO"
	.align	4


	//----- nvinfo : EIATTR_REGCOUNT
	.align		4
        /*0000*/ 	.byte	0x04, 0x2f
        /*0002*/ 	.short	(.L_3 - .L_2)
	.align		4
.L_2:
        /*0004*/ 	.word	index@(triton_poi_fused__native_batch_norm_legit_no_training_relu_12)
        /*0008*/ 	.word	0x00000011


	//----- nvinfo : EIATTR_MIN_STACK_SIZE
	.align		4
.L_3:
        /*000c*/ 	.byte	0x04, 0x12
        /*000e*/ 	.short	(.L_5 - .L_4)
	.align		4
.L_4:
        /*0010*/ 	.word	index@(triton_poi_fused__native_batch_norm_legit_no_training_relu_12)
        /*0014*/ 	.word	0x00000000


	//----- nvinfo : EIATTR_FRAME_SIZE
	.align		4
.L_5:
        /*0018*/ 	.byte	0x04, 0x11
        /*001a*/ 	.short	(.L_7 - .L_6)
	.align		4
.L_6:
        /*001c*/ 	.word	index@(triton_poi_fused__native_batch_norm_legit_no_training_relu_12)
        /*0020*/ 	.word	0x00000000


	//----- nvinfo : EIATTR_MIN_STACK_SIZE
	.align		4
.L_7:
        /*0024*/ 	.byte	0x04, 0x12
        /*0026*/ 	.short	(.L_9 - .L_8)
	.align		4
.L_8:
        /*0028*/ 	.word	index@(triton_poi_fused__native_batch_norm_legit_no_training_relu_12)
        /*002c*/ 	.word	0x00000000
.L_9:


//--------------------- .nv.info.triton_poi_fused__native_batch_norm_legit_no_training_relu_12 --------------------------
	.section	.nv.info.triton_poi_fused__native_batch_norm_legit_no_training_relu_12,"",@"SHT_CUDA_INFO"
	.sectionflags	@""
	.align	4


	//----- nvinfo : EIATTR_CUDA_API_VERSION
	.align		4
        /*0000*/ 	.byte	0x04, 0x37
        /*0002*/ 	.short	(.L_11 - .L_10)
.L_10:
        /*0004*/ 	.word	0x0000007c


	//----- nvinfo : EIATTR_KPARAM_INFO
	.align		4
.L_11:
        /*0008*/ 	.byte	0x04, 0x17
        /*000a*/ 	.short	(.L_13 - .L_12)
.L_12:
        /*000c*/ 	.word	0x00000000
        /*0010*/ 	.short	0x0006
        /*0012*/ 	.short	0x0030
        /*0014*/ 	.byte	0x00, 0xf0, 0x11, 0x00


	//----- nvinfo : EIATTR_KPARAM_INFO
	.align		4
.L_13:
        /*0018*/ 	.byte	0x04, 0x17
        /*001a*/ 	.short	(.L_15 - .L_14)
.L_14:
        /*001c*/ 	.word	0x00000000
        /*0020*/ 	.short	0x0005
        /*0022*/ 	.short	0x0028
        /*0024*/ 	.byte	0x00, 0xf4, 0x21, 0x00


	//----- nvinfo : EIATTR_KPARAM_INFO
	.align		4
.L_15:
        /*0028*/ 	.byte	0x04, 0x17
        /*002a*/ 	.short	(.L_17 - .L_16)
.L_16:
        /*002c*/ 	.word	0x00000000
        /*0030*/ 	.short	0x0004
        /*0032*/ 	.short	0x0020
        /*0034*/ 	.byte	0x00, 0xf4, 0x21, 0x00


	//----- nvinfo : EIATTR_KPARAM_INFO
	.align		4
.L_17:
        /*0038*/ 	.byte	0x04, 0x17
        /*003a*/ 	.short	(.L_19 - .L_18)
.L_18:
        /*003c*/ 	.word	0x00000000
        /*0040*/ 	.short	0x0003
        /*0042*/ 	.short	0x0018
        /*0044*/ 	.byte	0x00, 0xf4, 0x21, 0x00


	//----- nvinfo : EIATTR_KPARAM_INFO
	.align		4
.L_19:
        /*0048*/ 	.byte	0x04, 0x17
        /*004a*/ 	.short	(.L_21 - .L_20)
.L_20:
        /*004c*/ 	.word	0x00000000
        /*0050*/ 	.short	0x0002
        /*0052*/ 	.short	0x0010
        /*0054*/ 	.byte	0x00, 0xf4, 0x21, 0x00


	//----- nvinfo : EIATTR_KPARAM_INFO
	.align		4
.L_21:
        /*0058*/ 	.byte	0x04, 0x17
        /*005a*/ 	.short	(.L_23 - .L_22)
.L_22:
        /*005c*/ 	.word	0x00000000
        /*0060*/ 	.short	0x0001
        /*0062*/ 	.short	0x0008
        /*0064*/ 	.byte	0x00, 0xf4, 0x21, 0x00


	//----- nvinfo : EIATTR_KPARAM_INFO
	.align		4
.L_23:
        /*0068*/ 	.byte	0x04, 0x17
        /*006a*/ 	.short	(.L_25 - .L_24)
.L_24:
        /*006c*/ 	.word	0x00000000
        /*0070*/ 	.short	0x0000
        /*0072*/ 	.short	0x0000
        /*0074*/ 	.byte	0x00, 0xf4, 0x21, 0x00


	//----- nvinfo : EIATTR_SPARSE_MMA_MASK
	.align		4
.L_25:
        /*0078*/ 	.byte	0x03, 0x50
        /*007a*/ 	.short	0x0000


	//----- nvinfo : EIATTR_MAXREG_COUNT
	.align		4
        /*007c*/ 	.byte	0x03, 0x1b
        /*007e*/ 	.short	0x00ff


	//----- nvinfo : EIATTR_EXIT_INSTR_OFFSETS
	.align		4
        /*0080*/ 	.byte	0x04, 0x1c
        /*0082*/ 	.short	(.L_27 - .L_26)


	//   ....[0]....
.L_26:
        /*0084*/ 	.word	0x00000350


	//----- nvinfo : EIATTR_REQNTID
	.align		4
.L_27:
        /*0088*/ 	.byte	0x04, 0x10
        /*008a*/ 	.short	(.L_29 - .L_28)
.L_28:
        /*008c*/ 	.word	0x00000080
        /*0090*/ 	.word	0x00000001
        /*0094*/ 	.word	0x00000001


	//----- nvinfo : EIATTR_CBANK_PARAM_SIZE
	.align		4
.L_29:
        /*0098*/ 	.byte	0x03, 0x19
        /*009a*/ 	.short	0x0034


	//----- nvinfo : EIATTR_PARAM_CBANK
	.align		4
        /*009c*/ 	.byte	0x04, 0x0a
        /*009e*/ 	.short	(.L_31 - .L_30)
	.align		4
.L_30:
        /*00a0*/ 	.word	index@(.nv.constant0.triton_poi_fused__native_batch_norm_legit_no_training_relu_12)
        /*00a4*/ 	.short	0x0210
        /*00a6*/ 	.short	0x0034


	//----- nvinfo : EIATTR_SW_WAR
	.align		4
.L_31:
        /*00a8*/ 	.byte	0x04, 0x36
        /*00aa*/ 	.short	(.L_33 - .L_32)
.L_32:
        /*00ac*/ 	.word	0x00000008
.L_33:


//--------------------- .nv.callgraph             --------------------------
	.section	.nv.callgraph,"",@"SHT_CUDA_CALLGRAPH"
	.align	4
	.sectionentsize	8
	.align		4
        /*0000*/ 	.word	0x00000000
	.align		4
        /*0004*/ 	.word	0xffffffff
	.align		4
        /*0008*/ 	.word	0x00000000
	.align		4
        /*000c*/ 	.word	0xfffffffe
	.align		4
        /*0010*/ 	.word	0x00000000
	.align		4
        /*0014*/ 	.word	0xfffffffd
	.align		4
        /*0018*/ 	.word	0x00000000
	.align		4
        /*001c*/ 	.word	0xfffffffc


//--------------------- .nv.constant4             --------------------------
	.section	.nv.constant4,"a",@progbits
	.align	8
	.align		8
.nv.constant4:
        /*0000*/ 	.dword	_$_str
	.align		8
        /*0008*/ 	.dword	_$_str_$_2


//--------------------- .text.triton_poi_fused__native_batch_norm_legit_no_training_relu_12 --------------------------
	.section	.text.triton_poi_fused__native_batch_norm_legit_no_training_relu_12,"ax",@progbits
	.align	128
        .global         triton_poi_fused__native_batch_norm_legit_no_training_relu_12
        .type           triton_poi_fused__native_batch_norm_legit_no_training_relu_12,@function
        .size           triton_poi_fused__native_batch_norm_legit_no_training_relu_12,(.L_x_1 - triton_poi_fused__native_batch_norm_legit_no_training_relu_12)
        .other          triton_poi_fused__native_batch_norm_legit_no_training_relu_12,@"STO_CUDA_ENTRY STV_DEFAULT"
triton_poi_fused__native_batch_norm_legit_no_training_relu_12:
.text.triton_poi_fused__native_batch_norm_legit_no_training_relu_12:
[----:B------:R-:W-:Y:S01]  /*0000*/  LDC R1, c[0x0][0x28] ;  /* 0x00000a00ff017b82 */ /* 0x000fe20000000800 */
[----:B------:R-:W1:Y:S07]  /*0010*/  S2R R0, SR_TID.X ;  /* 0x0000000000007919 */ /* 0x000e6e0000002100 */
[----:B------:R-:W2:Y:S01]  /*0020*/  LDC.64 R6, c[0x0][0x220] ;  /* 0x00008800ff067b82 */ /* 0x000ea20000000a00 */
[----:B------:R-:W-:Y:S01]  /*0030*/  ULDC.64 UR4, c[0x0][0x208] ;  /* 0x0000820000047ab9 */ /* 0x000fe20000000a00 */
[----:B------:R-:W3:Y:S06]  /*0040*/  S2R R5, SR_CTAID.X ;  /* 0x0000000000057919 */ /* 0x000eec0000002500 */
[----:B------:R-:W4:Y:S08]  /*0050*/  LDC.64 R8, c[0x0][0x228] ;  /* 0x00008a00ff087b82 */ /* 0x000f300000000a00 */
[----:B------:R-:W5:Y:S01]  /*0060*/  LDC.64 R10, c[0x0][0x230] ;  /* 0x00008c00ff0a7b82 */ /* 0x000f620000000a00 */
[----:B-1----:R-:W-:-:S02]  /*0070*/  SHF.L.U32 R0, R0, 0x1, RZ ;  /* 0x0000000100007819 */ /* 0x002fc400000006ff */
[----:B---3--:R-:W-:Y:S02]  /*0080*/  SHF.R.S32.HI R3, RZ, 0x17, R5 ;  /* 0x00000017ff037819 */ /* 0x008fe40000011405 */
[----:B------:R-:W-:Y:S02]  /*0090*/  LOP3.LUT R0, R0, 0xfe, RZ, 0xc0, !PT ;  /* 0x000000fe00007812 */ /* 0x000fe400078ec0ff */
[----:B------:R-:W-:Y:S02]  /*00a0*/  SGXT R3, R3, 0x1 ;  /* 0x000000010303781a */ /* 0x000fe40000000200 */
[----:B------:R-:W-:Y:S02]  /*00b0*/  LEA R0, R5, R0, 0x8 ;  /* 0x0000000005007211 */ /* 0x000fe400078e40ff */
[----:B------:R-:W1:Y:S02]  /*00c0*/  LDC.64 R4, c[0x0][0x218] ;  /* 0x00008600ff047b82 */ /* 0x000e640000000a00 */
[----:B------:R-:W-:-:S04]  /*00d0*/  LEA.HI R3, R3, R0, RZ, 0x6 ;  /* 0x0000000003037211 */ /* 0x000fc800078f30ff */
[----:B------:R-:W-:-:S04]  /*00e0*/  SHF.R.S32.HI R3, RZ, 0x6, R3 ;  /* 0x00000006ff037819 */ /* 0x000fc80000011403 */
[----:B------:R-:W-:-:S04]  /*00f0*/  LEA.HI R2, R3, R3, RZ, 0x5 ;  /* 0x0000000303027211 */ /* 0x000fc800078f28ff */
[----:B------:R-:W-:-:S04]  /*0100*/  LOP3.LUT R2, R2, 0xffffffe0, RZ, 0xc0, !PT ;  /* 0xffffffe002027812 */ /* 0x000fc800078ec0ff */
[----:B------:R-:W-:Y:S02]  /*0110*/  IADD3 R13, R3, -R2, RZ ;  /* 0x80000002030d7210 */ /* 0x000fe40007ffe0ff */
[----:B------:R-:W3:Y:S03]  /*0120*/  LDC.64 R2, c[0x0][0x210] ;  /* 0x00008400ff027b82 */ /* 0x000ee60000000a00 */
[----:B--2---:R-:W-:-:S06]  /*0130*/  IMAD.WIDE R6, R13, 0x4, R6 ;  /* 0x000000040d067825 */ /* 0x004fcc00078e0206 */
[----:B------:R-:W2:Y:S01]  /*0140*/  LDG.E.EL R6, desc[UR4][R6.64] ;  /* 0x0000000406067981 */ /* 0x000ea2000c2e1900 */
[----:B-1----:R-:W-:-:S05]  /*0150*/  IMAD.WIDE R4, R13, 0x4, R4 ;  /* 0x000000040d047825 */ /* 0x002fca00078e0204 */
[----:B------:R1:W2:Y:S01]  /*0160*/  LDG.E.EL R12, desc[UR4][R4.64] ;  /* 0x00000004040c7981 */ /* 0x0002a2000c2e1900 */
[----:B---3--:R-:W-:Y:S01]  /*0170*/  IMAD.WIDE R2, R0, 0x4, R2 ;  /* 0x0000000400027825 */ /* 0x008fe200078e0202 */
[----:B------:R-:W-:Y:S01]  /*0180*/  HFMA2.MMA R14, -RZ, RZ, 1.625, 0 ;  /* 0x3e800000ff0e7435 */ /* 0x000fe200000001ff */
[----:B-1----:R-:W1:Y:S04]  /*0190*/  LDC.64 R4, c[0x0][0x238] ;  /* 0x00008e00ff047b82 */ /* 0x002e680000000a00 */
[----:B------:R-:W3:Y:S01]  /*01a0*/  LDG.E.64 R2, desc[UR4][R2.64] ;  /* 0x0000000402027981 */ /* 0x000ee2000c1e1b00 */
[----:B----4-:R-:W-:-:S04]  /*01b0*/  IMAD.WIDE R8, R13, 0x4, R8 ;  /* 0x000000040d087825 */ /* 0x010fc800078e0208 */
[----:B-----5:R-:W-:Y:S02]  /*01c0*/  IMAD.WIDE R10, R13, 0x4, R10 ;  /* 0x000000040d0a7825 */ /* 0x020fe400078e020a */
[----:B------:R-:W4:Y:S04]  /*01d0*/  LDG.E.EL R8, desc[UR4][R8.64] ;  /* 0x0000000408087981 */ /* 0x000f28000c2e1900 */
[----:B------:R-:W4:Y:S01]  /*01e0*/  LDG.E.EL R11, desc[UR4][R10.64] ;  /* 0x000000040a0b7981 */ /* 0x000f22000c2e1900 */
[----:B-1----:R-:W-:-:S04]  /*01f0*/  IMAD.WIDE R4, R0, 0x4, R4 ;  /* 0x0000000400047825 */ /* 0x002fc800078e0204 */
[----:B--2---:R-:W-:-:S04]  /*0200*/  FADD R6, R6, 9.9999997473787516356e-06 ;  /* 0x3727c5ac06067421 */ /* 0x004fc80000000000 */
[----:B------:R-:W1:Y:S02]  /*0210*/  MUFU.SQRT R7, R6 ;  /* 0x0000000600077308 */ /* 0x000e640000002000 */
[C---:B-1----:R-:W-:Y:S02]  /*0220*/  FSETP.GT.AND P0, PT, R7.reuse, 8.50705917302346158658e+37, PT ;  /* 0x7e8000000700780b */ /* 0x042fe40003f04000 */
[----:B------:R-:W-:-:S11]  /*0230*/  FSETP.GEU.AND P1, PT, R7, 1.175494350822287508e-38, PT ;  /* 0x008000000700780b */ /* 0x000fd60003f2e000 */
[----:B------:R-:W-:-:S04]  /*0240*/  @P0 FMUL R7, R7, 0.25 ;  /* 0x3e80000007070820 */ /* 0x000fc80000400000 */
[----:B------:R-:W-:-:S06]  /*0250*/  @!P1 FMUL R7, R7, 16777216 ;  /* 0x4b80000007079820 */ /* 0x000fcc0000400000 */
[----:B------:R-:W1:Y:S01]  /*0260*/  MUFU.RCP R7, R7 ;  /* 0x0000000700077308 */ /* 0x000e620000001000 */
[----:B------:R-:W-:Y:S01]  /*0270*/  FSEL R14, R14, 1, P0 ;  /* 0x3f8000000e0e7808 */ /* 0x000fe20000000000 */
[----:B---3--:R-:W-:-:S04]  /*0280*/  FADD R2, R2, -R12 ;  /* 0x8000000c02027221 */ /* 0x008fc80000000000 */
[----:B------:R-:W-:Y:S01]  /*0290*/  @!P1 FMUL R14, R14, 16777216 ;  /* 0x4b8000000e0e9820 */ /* 0x000fe20000400000 */
[----:B------:R-:W-:-:S03]  /*02a0*/  FADD R3, R3, -R12 ;  /* 0x8000000c03037221 */ /* 0x000fc60000000000 */
[----:B-1----:R-:W-:-:S04]  /*02b0*/  FMUL R14, R7, R14 ;  /* 0x0000000e070e7220 */ /* 0x002fc80000400000 */
[-C--:B------:R-:W-:Y:S01]  /*02c0*/  FMUL R2, R2, R14.reuse ;  /* 0x0000000e02027220 */ /* 0x080fe20000400000 */
[----:B------:R-:W-:-:S03]  /*02d0*/  FMUL R14, R3, R14 ;  /* 0x0000000e030e7220 */ /* 0x000fc60000400000 */
[C-C-:B----4-:R-:W-:Y:S01]  /*02e0*/  FFMA R2, R8.reuse, R2, R11.reuse ;  /* 0x0000000208027223 */ /* 0x150fe2000000000b */
[----:B------:R-:W-:-:S04]  /*02f0*/  FFMA R14, R8, R14, R11 ;  /* 0x0000000e080e7223 */ /* 0x000fc8000000000b */
[----:B------:R-:W-:Y:S02]  /*0300*/  FSETP.GEU.AND P0, PT, R2, RZ, PT ;  /* 0x000000ff0200720b */ /* 0x000fe40003f0e000 */
[----:B------:R-:W-:Y:S02]  /*0310*/  FSETP.GEU.AND P1, PT, R14, RZ, PT ;  /* 0x000000ff0e00720b */ /* 0x000fe40003f2e000 */
[----:B------:R-:W-:Y:S02]  /*0320*/  FSEL R2, R2, RZ, P0 ;  /* 0x000000ff02027208 */ /* 0x000fe40000000000 */
[----:B------:R-:W-:-:S05]  /*0330*/  FSEL R3, R14, RZ, P1 ;  /* 0x000000ff0e037208 */ /* 0x000fca0000800000 */
[----:B------:R-:W-:Y:S01]  /*0340*/  STG.E.64 desc[UR4][R4.64], R2 ;  /* 0x0000000204007986 */ /* 0x000fe2000c101b04 */
[----:B------:R-:W-:Y:S05]  /*0350*/  EXIT ;  /* 0x000000000000794d */ /* 0x000fea0003800000 */
.L_x_0:
[----:B------:R-:W-:-:S00]  /*0360*/  BRA `(.L_x_0) ;  /* 0xfffffffc00fc7947 */ /* 0x000fc0000383ffff */
[----:B------:R-:W-:-:S00]  /*0370*/  NOP ;  /* 0x0000000000007918 */ /* 0x000fc00000000000 */
        /* <DEDUP_REMOVED lines=8> */
.L_x_1:


//--------------------- .nv.global.init           --------------------------
	.section	.nv.global.init,"aw",@progbits
.nv.global.init:
	.type		_$_str,@object
	.size		_$_str,(_$_str_$_2 - _$_str)
_$_str:
        /*0000*/ 	.byte	0x5f, 0x5f, 0x43, 0x55, 0x44, 0x41, 0x5f, 0x46, 0x54, 0x5a, 0x00
	.type		_$_str_$_2,@object
	.size		_$_str_$_2,(.L_1 - _$_str_$_2)
_$_str_$_2:
        /*000b*/ 	.byte	0x5f, 0x5f, 0x43, 0x55, 0x44, 0x41, 0x5f, 0x50, 0x52, 0x45, 0x43, 0x5f, 0x53, 0x51, 0x52, 0x54
        /*001b*/ 	.byte	0x00
.L_1:


//--------------------- .nv.constant0.triton_poi_fused__native_batch_norm_legit_no_training_relu_12 --------------------------
	.section	.nv.constant0.triton_poi_fused__native_batch_norm_legit_no_training_relu_12,"a",@progbits
	.sectionflags	@""
	.align	4
.nv.constant0.triton_poi_fused__native_batch_norm_legit_no_training_relu_12:
	.zero		580
